//
// Generated by NVIDIA NVVM Compiler
//
// Compiler Build ID: CL-36424714
// Cuda compilation tools, release 13.0, V13.0.88
// Based on NVVM 20.0.0
//

.version 9.0
.target sm_100
.address_size 64

	// .globl	_Z12d_sum_reduceIiEvPKT_PS0_i
// _ZZ12d_sum_reduceIiEvPKT_PS0_iE5sdata has been demoted

.visible .entry _Z12d_sum_reduceIiEvPKT_PS0_i(
	.param .u64 .ptr .align 1 _Z12d_sum_reduceIiEvPKT_PS0_i_param_0,
	.param .u64 .ptr .align 1 _Z12d_sum_reduceIiEvPKT_PS0_i_param_1,
	.param .u32 _Z12d_sum_reduceIiEvPKT_PS0_i_param_2
)
{
	.reg .pred 	%p<7>;
	.reg .b32 	%r<51>;
	.reg .b64 	%rd<11>;
	// demoted variable
	.shared .align 4 .b8 _ZZ12d_sum_reduceIiEvPKT_PS0_iE5sdata[4096];
	ld.param.u64 	%rd2, [_Z12d_sum_reduceIiEvPKT_PS0_i_param_0];
	ld.param.u64 	%rd3, [_Z12d_sum_reduceIiEvPKT_PS0_i_param_1];
	ld.param.u32 	%r10, [_Z12d_sum_reduceIiEvPKT_PS0_i_param_2];
	mov.u32 	%r1, %tid.x;
	mov.u32 	%r2, %ctaid.x;
	shl.b32 	%r11, %r2, 10;
	or.b32  	%r50, %r11, %r1;
	shl.b32 	%r12, %r1, 2;
	mov.u32 	%r13, _ZZ12d_sum_reduceIiEvPKT_PS0_iE5sdata;
	add.s32 	%r4, %r13, %r12;
	mov.b32 	%r14, 0;
	st.shared.u32 	[%r4], %r14;
	setp.ge.u32 	%p1, %r50, %r10;
	@%p1 bra 	$L__BB0_4;
	cvta.to.global.u64 	%rd1, %rd2;
	mov.u32 	%r16, %nctaid.x;
	shl.b32 	%r5, %r16, 10;
	mov.b32 	%r49, 0;
$L__BB0_2:
	mul.wide.u32 	%rd4, %r50, 4;
	add.s64 	%rd5, %rd1, %rd4;
	ld.global.u32 	%r17, [%rd5];
	add.s32 	%r18, %r50, 512;
	mul.wide.u32 	%rd6, %r18, 4;
	add.s64 	%rd7, %rd1, %rd6;
	ld.global.u32 	%r19, [%rd7];
	add.s32 	%r20, %r19, %r17;
	add.s32 	%r49, %r20, %r49;
	add.s32 	%r50, %r50, %r5;
	setp.lt.u32 	%p2, %r50, %r10;
	@%p2 bra 	$L__BB0_2;
	st.shared.u32 	[%r4], %r49;
$L__BB0_4:
	bar.sync 	0;
	setp.gt.u32 	%p3, %r1, 255;
	@%p3 bra 	$L__BB0_6;
	ld.shared.u32 	%r21, [%r4+1024];
	ld.shared.u32 	%r22, [%r4];
	add.s32 	%r23, %r22, %r21;
	st.shared.u32 	[%r4], %r23;
$L__BB0_6:
	bar.sync 	0;
	setp.gt.u32 	%p4, %r1, 127;
	@%p4 bra 	$L__BB0_8;
	ld.shared.u32 	%r24, [%r4+512];
	ld.shared.u32 	%r25, [%r4];
	add.s32 	%r26, %r25, %r24;
	st.shared.u32 	[%r4], %r26;
$L__BB0_8:
	bar.sync 	0;
	setp.gt.u32 	%p5, %r1, 63;
	@%p5 bra 	$L__BB0_10;
	ld.shared.u32 	%r27, [%r4+256];
	ld.shared.u32 	%r28, [%r4];
	add.s32 	%r29, %r28, %r27;
	st.shared.u32 	[%r4], %r29;
$L__BB0_10:
	bar.sync 	0;
	ld.shared.u32 	%r30, [%r4+128];
	ld.shared.u32 	%r31, [%r4];
	add.s32 	%r32, %r31, %r30;
	st.shared.u32 	[%r4], %r32;
	bar.sync 	0;
	ld.shared.u32 	%r33, [%r4+64];
	ld.shared.u32 	%r34, [%r4];
	add.s32 	%r35, %r34, %r33;
	st.shared.u32 	[%r4], %r35;
	bar.sync 	0;
	ld.shared.u32 	%r36, [%r4+32];
	ld.shared.u32 	%r37, [%r4];
	add.s32 	%r38, %r37, %r36;
	st.shared.u32 	[%r4], %r38;
	bar.sync 	0;
	ld.shared.u32 	%r39, [%r4+16];
	ld.shared.u32 	%r40, [%r4];
	add.s32 	%r41, %r40, %r39;
	st.shared.u32 	[%r4], %r41;
	bar.sync 	0;
	ld.shared.u32 	%r42, [%r4+8];
	ld.shared.u32 	%r43, [%r4];
	add.s32 	%r44, %r43, %r42;
	st.shared.u32 	[%r4], %r44;
	bar.sync 	0;
	ld.shared.u32 	%r45, [%r4+4];
	ld.shared.u32 	%r46, [%r4];
	add.s32 	%r47, %r46, %r45;
	st.shared.u32 	[%r4], %r47;
	bar.sync 	0;
	setp.ne.s32 	%p6, %r1, 0;
	@%p6 bra 	$L__BB0_12;
	ld.shared.u32 	%r48, [_ZZ12d_sum_reduceIiEvPKT_PS0_iE5sdata];
	cvta.to.global.u64 	%rd8, %rd3;
	mul.wide.u32 	%rd9, %r2, 4;
	add.s64 	%rd10, %rd8, %rd9;
	st.global.u32 	[%rd10], %r48;
$L__BB0_12:
	ret;

}


// ===== COMPILED SASS (sm_100) =====

	.target	sm_100

	.elftype	@"ET_EXEC"


//--------------------- .note.nv.tkinfo           --------------------------
	.section	.note.nv.tkinfo,"",@"SHT_NOTE"
	.sectionflags	@"SHF_NOTE_NV_TKINFO"
	.tkinfo
        /*0018*/ 	.word	0x00000002
        /*0030*/ 	.string	""
        /*0030*/ 	.string	"ptxas"
        /*0030*/ 	.string	"Cuda compilation tools, release 13.0, V13.0.88"
        /*0030*/ 	.string	"Build cuda_13.0.r13.0/compiler.36424714_0"
        /*0030*/ 	.string	"-arch sm_100 -m 64 "



//--------------------- .note.nv.cuinfo           --------------------------
	.section	.note.nv.cuinfo,"",@"SHT_NOTE"
	.sectionflags	@"SHF_NOTE_NV_CUINFO"
        /*0018*/ 	.short	0x0002
        /*001a*/ 	.short	0x0064
        /*001c*/ 	.short	0x0082
	.zero		2


//--------------------- .nv.info                  --------------------------
	.section	.nv.info,"",@"SHT_CUDA_INFO"
	.align	4


	//----- nvinfo : EIATTR_REGCOUNT
	.align		4
        /*0000*/ 	.byte	0x04, 0x2f
        /*0002*/ 	.short	(.L_1 - .L_0)
	.align		4
.L_0:
        /*0004*/ 	.word	index@(_Z12d_sum_reduceIiEvPKT_PS0_i)
        /*0008*/ 	.word	0x0000000f


	//----- nvinfo : EIATTR_FRAME_SIZE
	.align		4
.L_1:
        /*000c*/ 	.byte	0x04, 0x11
        /*000e*/ 	.short	(.L_3 - .L_2)
	.align		4
.L_2:
        /*0010*/ 	.word	index@(_Z12d_sum_reduceIiEvPKT_PS0_i)
        /*0014*/ 	.word	0x00000000


	//----- nvinfo : EIATTR_MIN_STACK_SIZE
	.align		4
.L_3:
        /*0018*/ 	.byte	0x04, 0x12
        /*001a*/ 	.short	(.L_5 - .L_4)
	.align		4
.L_4:
        /*001c*/ 	.word	index@(_Z12d_sum_reduceIiEvPKT_PS0_i)
        /*0020*/ 	.word	0x00000000
.L_5:


//--------------------- .nv.compat                --------------------------
	.section	.nv.compat,"",@"SHT_CUDA_COMPAT_INFO"
	.align	4
        /*0000*/ 	.byte	0x02, 0x09, 0x00, 0x00, 0x02, 0x02, 0x01, 0x00, 0x02, 0x05, 0x05, 0x00, 0x03, 0x07, 0x01, 0x01
        /*0010*/ 	.byte	0x02, 0x03, 0x00, 0x00, 0x02, 0x06, 0x01, 0x00, 0x04, 0x0b, 0x08, 0x00, 0x09, 0x00, 0x00, 0x00
        /*0020*/ 	.byte	0x00, 0x00, 0x00, 0x00


//--------------------- .nv.info._Z12d_sum_reduceIiEvPKT_PS0_i --------------------------
	.section	.nv.info._Z12d_sum_reduceIiEvPKT_PS0_i,"",@"SHT_CUDA_INFO"
	.sectionflags	@""
	.align	4


	//----- nvinfo : EIATTR_CUDA_API_VERSION
	.align		4
        /*0000*/ 	.byte	0x04, 0x37
        /*0002*/ 	.short	(.L_7 - .L_6)
.L_6:
        /*0004*/ 	.word	0x00000082


	//----- nvinfo : EIATTR_KPARAM_INFO
	.align		4
.L_7:
        /*0008*/ 	.byte	0x04, 0x17
        /*000a*/ 	.short	(.L_9 - .L_8)
.L_8:
        /*000c*/ 	.word	0x00000000
        /*0010*/ 	.short	0x0002
        /*0012*/ 	.short	0x0010
        /*0014*/ 	.byte	0x00, 0xf0, 0x11, 0x00


	//----- nvinfo : EIATTR_KPARAM_INFO
	.align		4
.L_9:
        /*0018*/ 	.byte	0x04, 0x17
        /*001a*/ 	.short	(.L_11 - .L_10)
.L_10:
        /*001c*/ 	.word	0x00000000
        /*0020*/ 	.short	0x0001
        /*0022*/ 	.short	0x0008
        /*0024*/ 	.byte	0x00, 0xf5, 0x21, 0x00


	//----- nvinfo : EIATTR_KPARAM_INFO
	.align		4
.L_11:
        /*0028*/ 	.byte	0x04, 0x17
        /*002a*/ 	.short	(.L_13 - .L_12)
.L_12:
        /*002c*/ 	.word	0x00000000
        /*0030*/ 	.short	0x0000
        /*0032*/ 	.short	0x0000
        /*0034*/ 	.byte	0x00, 0xf5, 0x21, 0x00


	//----- nvinfo : EIATTR_SPARSE_MMA_MASK
	.align		4
.L_13:
        /*0038*/ 	.byte	0x03, 0x50
        /*003a*/ 	.short	0x0000


	//----- nvinfo : EIATTR_MAXREG_COUNT
	.align		4
        /*003c*/ 	.byte	0x03, 0x1b
        /*003e*/ 	.short	0x00ff


	//----- nvinfo : EIATTR_NUM_BARRIERS
	.align		4
        /*0040*/ 	.byte	0x02, 0x4c
        /*0042*/ 	.byte	0x01
	.zero		1


	//----- nvinfo : EIATTR_MERCURY_ISA_VERSION
	.align		4
        /*0044*/ 	.byte	0x03, 0x5f
        /*0046*/ 	.short	0x0101


	//----- nvinfo : EIATTR_VRC_CTA_INIT_COUNT
	.align		4
        /*0048*/ 	.byte	0x02, 0x4a
	.zero		1
	.zero		1


	//----- nvinfo : EIATTR_EXIT_INSTR_OFFSETS
	.align		4
        /*004c*/ 	.byte	0x04, 0x1c
        /*004e*/ 	.short	(.L_15 - .L_14)


	//   ....[0]....
.L_14:
        /*0050*/ 	.word	0x00000520


	//   ....[1]....
        /*0054*/ 	.word	0x00000570


	//----- nvinfo : EIATTR_CRS_STACK_SIZE
	.align		4
.L_15:
        /*0058*/ 	.byte	0x04, 0x1e
        /*005a*/ 	.short	(.L_17 - .L_16)
.L_16:
        /*005c*/ 	.word	0x00000000


	//----- nvinfo : EIATTR_CBANK_PARAM_SIZE
	.align		4
.L_17:
        /*0060*/ 	.byte	0x03, 0x19
        /*0062*/ 	.short	0x0014


	//----- nvinfo : EIATTR_PARAM_CBANK
	.align		4
        /*0064*/ 	.byte	0x04, 0x0a
        /*0066*/ 	.short	(.L_19 - .L_18)
	.align		4
.L_18:
        /*0068*/ 	.word	index@(.nv.constant0._Z12d_sum_reduceIiEvPKT_PS0_i)
        /*006c*/ 	.short	0x0380
        /*006e*/ 	.short	0x0014


	//----- nvinfo : EIATTR_SW_WAR
	.align		4
.L_19:
        /*0070*/ 	.byte	0x04, 0x36
        /*0072*/ 	.short	(.L_21 - .L_20)
.L_20:
        /*0074*/ 	.word	0x00000008
.L_21:


//--------------------- .nv.callgraph             --------------------------
	.section	.nv.callgraph,"",@"SHT_CUDA_CALLGRAPH"
	.align	4
	.sectionentsize	8
	.align		4
        /*0000*/ 	.word	0x00000000
	.align		4
        /*0004*/ 	.word	0xffffffff
	.align		4
        /*0008*/ 	.word	0x00000000
	.align		4
        /*000c*/ 	.word	0xfffffffe
	.align		4
        /*0010*/ 	.word	0x00000000
	.align		4
        /*0014*/ 	.word	0xfffffffd
	.align		4
        /*0018*/ 	.word	0x00000000
	.align		4
        /*001c*/ 	.word	0xfffffffc


//--------------------- .text._Z12d_sum_reduceIiEvPKT_PS0_i --------------------------
	.section	.text._Z12d_sum_reduceIiEvPKT_PS0_i,"ax",@progbits
	.align	128
        .global         _Z12d_sum_reduceIiEvPKT_PS0_i
        .type           _Z12d_sum_reduceIiEvPKT_PS0_i,@function
        .size           _Z12d_sum_reduceIiEvPKT_PS0_i,(.L_x_5 - _Z12d_sum_reduceIiEvPKT_PS0_i)
        .other          _Z12d_sum_reduceIiEvPKT_PS0_i,@"STO_CUDA_ENTRY STV_DEFAULT"
_Z12d_sum_reduceIiEvPKT_PS0_i:
.text._Z12d_sum_reduceIiEvPKT_PS0_i:
[----:B------:R-:W-:Y:S08]  /*0000*/  LDC R1, c[0x0][0x37c] ;  /* 0x0000df00ff017b82 */ /* 0x000ff00000000800 */
[----:B------:R-:W0:Y:S01]  /*0010*/  S2UR UR5, SR_CgaCtaId ;  /* 0x00000000000579c3 */ /* 0x000e220000008800 */
[----:B------:R-:W1:Y:S01]  /*0020*/  S2R R2, SR_TID.X ;  /* 0x0000000000027919 */ /* 0x000e620000002100 */
[----:B------:R-:W-:Y:S01]  /*0030*/  UMOV UR4, 0x400 ;  /* 0x0000040000047882 */ /* 0x000fe20000000000 */
[----:B------:R-:W2:Y:S01]  /*0040*/  LDCU.64 UR6, c[0x0][0x358] ;  /* 0x00006b00ff0677ac */ /* 0x000ea20008000a00 */
[----:B------:R-:W-:Y:S01]  /*0050*/  BSSY.RECONVERGENT B0, `(.L_x_0) ;  /* 0x000001a000007945 */ /* 0x000fe20003800200 */
[----:B------:R-:W3:Y:S01]  /*0060*/  S2R R0, SR_CTAID.X ;  /* 0x0000000000007919 */ /* 0x000ee20000002500 */
[----:B0-----:R-:W-:Y:S01]  /*0070*/  ULEA UR4, UR5, UR4, 0x18 ;  /* 0x0000000405047291 */ /* 0x001fe2000f8ec0ff */
[----:B------:R-:W0:Y:S05]  /*0080*/  LDCU UR5, c[0x0][0x390] ;  /* 0x00007200ff0577ac */ /* 0x000e2a0008000800 */
[----:B-1----:R-:W-:Y:S01]  /*0090*/  LEA R3, R2, UR4, 0x2 ;  /* 0x0000000402037c11 */ /* 0x002fe2000f8e10ff */
[----:B---3--:R-:W-:-:S04]  /*00a0*/  IMAD.SHL.U32 R5, R0, 0x400, RZ ;  /* 0x0000040000057824 */ /* 0x008fc800078e00ff */
[----:B------:R1:W-:Y:S01]  /*00b0*/  STS [R3], RZ ;  /* 0x000000ff03007388 */ /* 0x0003e20000000800 */
[----:B------:R-:W-:-:S04]  /*00c0*/  LOP3.LUT R5, R5, R2, RZ, 0xfc, !PT ;  /* 0x0000000205057212 */ /* 0x000fc800078efcff */
[----:B0-----:R-:W-:-:S13]  /*00d0*/  ISETP.GE.U32.AND P0, PT, R5, UR5, PT ;  /* 0x0000000505007c0c */ /* 0x001fda000bf06070 */
[----:B-12---:R-:W-:Y:S05]  /*00e0*/  @P0 BRA `(.L_x_1) ;  /* 0x0000000000400947 */ /* 0x006fea0003800000 */
[----:B------:R-:W0:Y:S01]  /*00f0*/  LDC R12, c[0x0][0x370] ;  /* 0x0000dc00ff0c7b82 */ /* 0x000e220000000800 */
[----:B------:R-:W-:Y:S01]  /*0100*/  HFMA2 R10, -RZ, RZ, 0, 0 ;  /* 0x00000000ff0a7431 */ /* 0x000fe200000001ff */
[----:B------:R-:W-:Y:S01]  /*0110*/  BSSY.RECONVERGENT B1, `(.L_x_2) ;  /* 0x000000c000017945 */ /* 0x000fe20003800200 */
[----:B------:R-:W-:-:S05]  /*0120*/  IMAD.MOV.U32 R11, RZ, RZ, R5 ;  /* 0x000000ffff0b7224 */ /* 0x000fca00078e0005 */
[----:B------:R-:W1:Y:S02]  /*0130*/  LDC.64 R8, c[0x0][0x380] ;  /* 0x0000e000ff087b82 */ /* 0x000e640000000a00 */
.L_x_3:
[C---:B------:R-:W-:Y:S02]  /*0140*/  VIADD R7, R11.reuse, 0x200 ;  /* 0x000002000b077836 */ /* 0x040fe40000000000 */
[----:B-1----:R-:W-:-:S04]  /*0150*/  IMAD.WIDE.U32 R4, R11, 0x4, R8 ;  /* 0x000000040b047825 */ /* 0x002fc800078e0008 */
[----:B------:R-:W-:Y:S02]  /*0160*/  IMAD.WIDE.U32 R6, R7, 0x4, R8 ;  /* 0x0000000407067825 */ /* 0x000fe400078e0008 */
[----:B------:R-:W2:Y:S04]  /*0170*/  LDG.E R5, desc[UR6][R4.64] ;  /* 0x0000000604057981 */ /* 0x000ea8000c1e1900 */
[----:B------:R-:W2:Y:S01]  /*0180*/  LDG.E R6, desc[UR6][R6.64] ;  /* 0x0000000606067981 */ /* 0x000ea2000c1e1900 */
[----:B0-----:R-:W-:-:S05]  /*0190*/  IMAD R11, R12, 0x400, R11 ;  /* 0x000004000c0b7824 */ /* 0x001fca00078e020b */
[----:B------:R-:W-:Y:S02]  /*01a0*/  ISETP.GE.U32.AND P0, PT, R11, UR5, PT ;  /* 0x000000050b007c0c */ /* 0x000fe4000bf06070 */
[----:B--2---:R-:W-:-:S11]  /*01b0*/  IADD3 R10, PT, PT, R10, R6, R5 ;  /* 0x000000060a0a7210 */ /* 0x004fd60007ffe005 */
[----:B------:R-:W-:Y:S05]  /*01c0*/  @!P0 BRA `(.L_x_3) ;  /* 0xfffffffc00dc8947 */ /* 0x000fea000383ffff */
[----:B------:R-:W-:Y:S05]  /*01d0*/  BSYNC.RECONVERGENT B1 ;  /* 0x0000000000017941 */ /* 0x000fea0003800200 */
.L_x_2:
[----:B------:R0:W-:Y:S02]  /*01e0*/  STS [R3], R10 ;  /* 0x0000000a03007388 */ /* 0x0001e40000000800 */
.L_x_1:
[----:B------:R-:W-:Y:S05]  /*01f0*/  BSYNC.RECONVERGENT B0 ;  /* 0x0000000000007941 */ /* 0x000fea0003800200 */
.L_x_0:
[----:B------:R-:W-:Y:S01]  /*0200*/  BAR.SYNC.DEFER_BLOCKING 0x0 ;  /* 0x0000000000007b1d */ /* 0x000fe20000010000 */
[C---:B------:R-:W-:Y:S02]  /*0210*/  ISETP.GT.U32.AND P1, PT, R2.reuse, 0xff, PT ;  /* 0x000000ff0200780c */ /* 0x040fe40003f24070 */
[----:B------:R-:W-:-:S11]  /*0220*/  ISETP.GT.U32.AND P0, PT, R2, 0x7f, PT ;  /* 0x0000007f0200780c */ /* 0x000fd60003f04070 */
[----:B------:R-:W-:Y:S04]  /*0230*/  @!P1 LDS R4, [R3+0x400] ;  /* 0x0004000003049984 */ /* 0x000fe80000000800 */
[----:B------:R-:W1:Y:S02]  /*0240*/  @!P1 LDS R5, [R3] ;  /* 0x0000000003059984 */ /* 0x000e640000000800 */
[----:B-1----:R-:W-:-:S05]  /*0250*/  @!P1 IADD3 R4, PT, PT, R4, R5, RZ ;  /* 0x0000000504049210 */ /* 0x002fca0007ffe0ff */
[----:B------:R-:W-:Y:S01]  /*0260*/  @!P1 STS [R3], R4 ;  /* 0x0000000403009388 */ /* 0x000fe20000000800 */
[----:B------:R-:W-:Y:S01]  /*0270*/  BAR.SYNC.DEFER_BLOCKING 0x0 ;  /* 0x0000000000007b1d */ /* 0x000fe20000010000 */
[----:B------:R-:W-:-:S05]  /*0280*/  ISETP.GT.U32.AND P1, PT, R2, 0x3f, PT ;  /* 0x0000003f0200780c */ /* 0x000fca0003f24070 */
[----:B------:R-:W-:Y:S04]  /*0290*/  @!P0 LDS R5, [R3+0x200] ;  /* 0x0002000003058984 */ /* 0x000fe80000000800 */
[----:B------:R-:W1:Y:S02]  /*02a0*/  @!P0 LDS R6, [R3] ;  /* 0x0000000003068984 */ /* 0x000e640000000800 */
[----:B-1----:R-:W-:-:S05]  /*02b0*/  @!P0 IMAD.IADD R6, R5, 0x1, R6 ;  /* 0x0000000105068824 */ /* 0x002fca00078e0206 */
[----:B------:R-:W-:Y:S01]  /*02c0*/  @!P0 STS [R3], R6 ;  /* 0x0000000603008388 */ /* 0x000fe20000000800 */
[----:B------:R-:W-:Y:S01]  /*02d0*/  BAR.SYNC.DEFER_BLOCKING 0x0 ;  /* 0x0000000000007b1d */ /* 0x000fe20000010000 */
[----:B------:R-:W-:-:S05]  /*02e0*/  ISETP.NE.AND P0, PT, R2, RZ, PT ;  /* 0x000000ff0200720c */ /* 0x000fca0003f05270 */
[----:B------:R-:W-:Y:S04]  /*02f0*/  @!P1 LDS R5, [R3+0x100] ;  /* 0x0001000003059984 */ /* 0x000fe80000000800 */
[----:B------:R-:W1:Y:S02]  /*0300*/  @!P1 LDS R8, [R3] ;  /* 0x0000000003089984 */ /* 0x000e640000000800 */
[----:B-1----:R-:W-:-:S05]  /*0310*/  @!P1 IMAD.IADD R8, R5, 0x1, R8 ;  /* 0x0000000105089824 */ /* 0x002fca00078e0208 */
[----:B------:R-:W-:Y:S01]  /*0320*/  @!P1 STS [R3], R8 ;  /* 0x0000000803009388 */ /* 0x000fe20000000800 */
[----:B------:R-:W-:Y:S06]  /*0330*/  BAR.SYNC.DEFER_BLOCKING 0x0 ;  /* 0x0000000000007b1d */ /* 0x000fec0000010000 */
[----:B------:R-:W-:Y:S04]  /*0340*/  LDS R4, [R3+0x80] ;  /* 0x0000800003047984 */ /* 0x000fe80000000800 */
[----:B------:R-:W1:Y:S02]  /*0350*/  LDS R5, [R3] ;  /* 0x0000000003057984 */ /* 0x000e640000000800 */
[----:B-1----:R-:W-:-:S05]  /*0360*/  IADD3 R4, PT, PT, R4, R5, RZ ;  /* 0x0000000504047210 */ /* 0x002fca0007ffe0ff */
[----:B------:R-:W-:Y:S01]  /*0370*/  STS [R3], R4 ;  /* 0x0000000403007388 */ /* 0x000fe20000000800 */
[----:B------:R-:W-:Y:S06]  /*0380*/  BAR.SYNC.DEFER_BLOCKING 0x0 ;  /* 0x0000000000007b1d */ /* 0x000fec0000010000 */
[----:B------:R-:W-:Y:S04]  /*0390*/  LDS R5, [R3+0x40] ;  /* 0x0000400003057984 */ /* 0x000fe80000000800 */
[----:B------:R-:W1:Y:S02]  /*03a0*/  LDS R6, [R3] ;  /* 0x0000000003067984 */ /* 0x000e640000000800 */
[----:B-1----:R-:W-:-:S05]  /*03b0*/  IMAD.IADD R6, R5, 0x1, R6 ;  /* 0x0000000105067824 */ /* 0x002fca00078e0206 */
        /* <DEDUP_REMOVED lines=20> */
[----:B------:R1:W-:Y:S01]  /*0500*/  STS [R3], R8 ;  /* 0x0000000803007388 */ /* 0x0003e20000000800 */
[----:B------:R-:W-:Y:S06]  /*0510*/  BAR.SYNC.DEFER_BLOCKING 0x0 ;  /* 0x0000000000007b1d */ /* 0x000fec0000010000 */
[----:B------:R-:W-:Y:S05]  /*0520*/  @P0 EXIT ;  /* 0x000000000000094d */ /* 0x000fea0003800000 */
[----:B------:R-:W2:Y:S01]  /*0530*/  LDS R5, [UR4] ;  /* 0x00000004ff057984 */ /* 0x000ea20008000800 */
[----:B01----:R-:W0:Y:S02]  /*0540*/  LDC.64 R2, c[0x0][0x388] ;  /* 0x0000e200ff027b82 */ /* 0x003e240000000a00 */
[----:B0-----:R-:W-:-:S05]  /*0550*/  IMAD.WIDE.U32 R2, R0, 0x4, R2 ;  /* 0x0000000400027825 */ /* 0x001fca00078e0002 */
[----:B--2---:R-:W-:Y:S01]  /*0560*/  STG.E desc[UR6][R2.64], R5 ;  /* 0x0000000502007986 */ /* 0x004fe2000c101906 */
[----:B------:R-:W-:Y:S05]  /*0570*/  EXIT ;  /* 0x000000000000794d */ /* 0x000fea0003800000 */
.L_x_4:
[----:B------:R-:W-:-:S00]  /*0580*/  BRA `(.L_x_4) ;  /* 0xfffffffc00fc7947 */ /* 0x000fc0000383ffff */
[----:B------:R-:W-:-:S00]  /*0590*/  NOP ;  /* 0x0000000000007918 */ /* 0x000fc00000000000 */
        /* <DEDUP_REMOVED lines=14> */
.L_x_5:


//--------------------- .nv.shared._Z12d_sum_reduceIiEvPKT_PS0_i --------------------------
	.section	.nv.shared._Z12d_sum_reduceIiEvPKT_PS0_i,"aw",@nobits
	.sectionflags	@""
	.align	4
.nv.shared._Z12d_sum_reduceIiEvPKT_PS0_i:
	.zero		5120


//--------------------- .nv.shared.reserved.0     --------------------------
	.section	.nv.shared.reserved.0,"aw",@nobits
	.weak		__nv_reservedSMEM_offset_0_alias
	.size		__nv_reservedSMEM_offset_0_alias, 0, 64
	.other		__nv_reservedSMEM_offset_0_alias,@"STO_CUDA_RESERVED_SHARED STV_DEFAULT"
__nv_reservedSMEM_offset_0_alias:
	.zero		0
	.zero		64


//--------------------- .nv.constant0._Z12d_sum_reduceIiEvPKT_PS0_i --------------------------
	.section	.nv.constant0._Z12d_sum_reduceIiEvPKT_PS0_i,"a",@progbits
	.sectionflags	@""
	.align	4
.nv.constant0._Z12d_sum_reduceIiEvPKT_PS0_i:
	.zero		916


//--------------------- SYMBOLS --------------------------

	.type		.nv.reservedSmem.offset0,@object
	.size		.nv.reservedSmem.offset0,0x4
	.type		.nv.reservedSmem.cap,@object
	.size		.nv.reservedSmem.cap,0x4
